//
// Generated by NVIDIA NVVM Compiler
//
// Compiler Build ID: CL-36424714
// Cuda compilation tools, release 13.0, V13.0.88
// Based on NVVM 20.0.0
//

.version 9.0
.target sm_100
.address_size 64

	// .globl	_Z13matmul_kernelPfS_S_S_ii

.visible .entry _Z13matmul_kernelPfS_S_S_ii(
	.param .u64 .ptr .align 1 _Z13matmul_kernelPfS_S_S_ii_param_0,
	.param .u64 .ptr .align 1 _Z13matmul_kernelPfS_S_S_ii_param_1,
	.param .u64 .ptr .align 1 _Z13matmul_kernelPfS_S_S_ii_param_2,
	.param .u64 .ptr .align 1 _Z13matmul_kernelPfS_S_S_ii_param_3,
	.param .u32 _Z13matmul_kernelPfS_S_S_ii_param_4,
	.param .u32 _Z13matmul_kernelPfS_S_S_ii_param_5
)
{
	.reg .pred 	%p<12>;
	.reg .b32 	%r<38>;
	.reg .b32 	%f<113>;
	.reg .b64 	%rd<35>;

	ld.param.u64 	%rd10, [_Z13matmul_kernelPfS_S_S_ii_param_0];
	ld.param.u64 	%rd12, [_Z13matmul_kernelPfS_S_S_ii_param_1];
	ld.param.u64 	%rd13, [_Z13matmul_kernelPfS_S_S_ii_param_2];
	ld.param.u64 	%rd11, [_Z13matmul_kernelPfS_S_S_ii_param_3];
	ld.param.u32 	%r24, [_Z13matmul_kernelPfS_S_S_ii_param_4];
	ld.param.u32 	%r23, [_Z13matmul_kernelPfS_S_S_ii_param_5];
	cvta.to.global.u64 	%rd1, %rd13;
	cvta.to.global.u64 	%rd2, %rd12;
	mov.u32 	%r25, %ctaid.x;
	mov.u32 	%r26, %ntid.x;
	mov.u32 	%r27, %tid.x;
	mad.lo.s32 	%r1, %r25, %r26, %r27;
	setp.ge.s32 	%p1, %r1, %r24;
	@%p1 bra 	$L__BB0_17;
	setp.eq.s64 	%p2, %rd11, 0;
	mov.f32 	%f112, 0f00000000;
	@%p2 bra 	$L__BB0_3;
	cvta.to.global.u64 	%rd14, %rd11;
	mul.wide.s32 	%rd15, %r1, 4;
	add.s64 	%rd16, %rd14, %rd15;
	ld.global.f32 	%f112, [%rd16];
$L__BB0_3:
	setp.lt.s32 	%p3, %r23, 1;
	@%p3 bra 	$L__BB0_16;
	mul.lo.s32 	%r2, %r23, %r1;
	and.b32  	%r3, %r23, 15;
	setp.lt.u32 	%p4, %r23, 16;
	mov.b32 	%r34, 0;
	@%p4 bra 	$L__BB0_7;
	and.b32  	%r34, %r23, 2147483632;
	neg.s32 	%r32, %r34;
	add.s64 	%rd33, %rd2, 32;
	add.s64 	%rd4, %rd1, 32;
	mov.u32 	%r31, %r2;
$L__BB0_6:
	.pragma "nounroll";
	mul.wide.s32 	%rd17, %r31, 4;
	add.s64 	%rd18, %rd4, %rd17;
	ld.global.f32 	%f18, [%rd33+-32];
	ld.global.f32 	%f19, [%rd18+-32];
	fma.rn.f32 	%f20, %f18, %f19, %f112;
	ld.global.f32 	%f21, [%rd33+-28];
	ld.global.f32 	%f22, [%rd18+-28];
	fma.rn.f32 	%f23, %f21, %f22, %f20;
	ld.global.f32 	%f24, [%rd33+-24];
	ld.global.f32 	%f25, [%rd18+-24];
	fma.rn.f32 	%f26, %f24, %f25, %f23;
	ld.global.f32 	%f27, [%rd33+-20];
	ld.global.f32 	%f28, [%rd18+-20];
	fma.rn.f32 	%f29, %f27, %f28, %f26;
	ld.global.f32 	%f30, [%rd33+-16];
	ld.global.f32 	%f31, [%rd18+-16];
	fma.rn.f32 	%f32, %f30, %f31, %f29;
	ld.global.f32 	%f33, [%rd33+-12];
	ld.global.f32 	%f34, [%rd18+-12];
	fma.rn.f32 	%f35, %f33, %f34, %f32;
	ld.global.f32 	%f36, [%rd33+-8];
	ld.global.f32 	%f37, [%rd18+-8];
	fma.rn.f32 	%f38, %f36, %f37, %f35;
	ld.global.f32 	%f39, [%rd33+-4];
	ld.global.f32 	%f40, [%rd18+-4];
	fma.rn.f32 	%f41, %f39, %f40, %f38;
	ld.global.f32 	%f42, [%rd33];
	ld.global.f32 	%f43, [%rd18];
	fma.rn.f32 	%f44, %f42, %f43, %f41;
	ld.global.f32 	%f45, [%rd33+4];
	ld.global.f32 	%f46, [%rd18+4];
	fma.rn.f32 	%f47, %f45, %f46, %f44;
	ld.global.f32 	%f48, [%rd33+8];
	ld.global.f32 	%f49, [%rd18+8];
	fma.rn.f32 	%f50, %f48, %f49, %f47;
	ld.global.f32 	%f51, [%rd33+12];
	ld.global.f32 	%f52, [%rd18+12];
	fma.rn.f32 	%f53, %f51, %f52, %f50;
	ld.global.f32 	%f54, [%rd33+16];
	ld.global.f32 	%f55, [%rd18+16];
	fma.rn.f32 	%f56, %f54, %f55, %f53;
	ld.global.f32 	%f57, [%rd33+20];
	ld.global.f32 	%f58, [%rd18+20];
	fma.rn.f32 	%f59, %f57, %f58, %f56;
	ld.global.f32 	%f60, [%rd33+24];
	ld.global.f32 	%f61, [%rd18+24];
	fma.rn.f32 	%f62, %f60, %f61, %f59;
	ld.global.f32 	%f63, [%rd33+28];
	ld.global.f32 	%f64, [%rd18+28];
	fma.rn.f32 	%f112, %f63, %f64, %f62;
	add.s32 	%r32, %r32, 16;
	add.s64 	%rd33, %rd33, 64;
	add.s32 	%r31, %r31, 16;
	setp.ne.s32 	%p5, %r32, 0;
	@%p5 bra 	$L__BB0_6;
$L__BB0_7:
	setp.eq.s32 	%p6, %r3, 0;
	@%p6 bra 	$L__BB0_16;
	and.b32  	%r11, %r23, 7;
	setp.lt.u32 	%p7, %r3, 8;
	@%p7 bra 	$L__BB0_10;
	mul.wide.u32 	%rd19, %r34, 4;
	add.s64 	%rd20, %rd2, %rd19;
	ld.global.f32 	%f66, [%rd20];
	add.s32 	%r29, %r34, %r2;
	mul.wide.s32 	%rd21, %r29, 4;
	add.s64 	%rd22, %rd1, %rd21;
	ld.global.f32 	%f67, [%rd22];
	fma.rn.f32 	%f68, %f66, %f67, %f112;
	ld.global.f32 	%f69, [%rd20+4];
	ld.global.f32 	%f70, [%rd22+4];
	fma.rn.f32 	%f71, %f69, %f70, %f68;
	ld.global.f32 	%f72, [%rd20+8];
	ld.global.f32 	%f73, [%rd22+8];
	fma.rn.f32 	%f74, %f72, %f73, %f71;
	ld.global.f32 	%f75, [%rd20+12];
	ld.global.f32 	%f76, [%rd22+12];
	fma.rn.f32 	%f77, %f75, %f76, %f74;
	ld.global.f32 	%f78, [%rd20+16];
	ld.global.f32 	%f79, [%rd22+16];
	fma.rn.f32 	%f80, %f78, %f79, %f77;
	ld.global.f32 	%f81, [%rd20+20];
	ld.global.f32 	%f82, [%rd22+20];
	fma.rn.f32 	%f83, %f81, %f82, %f80;
	ld.global.f32 	%f84, [%rd20+24];
	ld.global.f32 	%f85, [%rd22+24];
	fma.rn.f32 	%f86, %f84, %f85, %f83;
	ld.global.f32 	%f87, [%rd20+28];
	ld.global.f32 	%f88, [%rd22+28];
	fma.rn.f32 	%f112, %f87, %f88, %f86;
	add.s32 	%r34, %r34, 8;
$L__BB0_10:
	setp.eq.s32 	%p8, %r11, 0;
	@%p8 bra 	$L__BB0_16;
	and.b32  	%r14, %r23, 3;
	setp.lt.u32 	%p9, %r11, 4;
	@%p9 bra 	$L__BB0_13;
	mul.wide.u32 	%rd23, %r34, 4;
	add.s64 	%rd24, %rd2, %rd23;
	ld.global.f32 	%f90, [%rd24];
	add.s32 	%r30, %r34, %r2;
	mul.wide.s32 	%rd25, %r30, 4;
	add.s64 	%rd26, %rd1, %rd25;
	ld.global.f32 	%f91, [%rd26];
	fma.rn.f32 	%f92, %f90, %f91, %f112;
	ld.global.f32 	%f93, [%rd24+4];
	ld.global.f32 	%f94, [%rd26+4];
	fma.rn.f32 	%f95, %f93, %f94, %f92;
	ld.global.f32 	%f96, [%rd24+8];
	ld.global.f32 	%f97, [%rd26+8];
	fma.rn.f32 	%f98, %f96, %f97, %f95;
	ld.global.f32 	%f99, [%rd24+12];
	ld.global.f32 	%f100, [%rd26+12];
	fma.rn.f32 	%f112, %f99, %f100, %f98;
	add.s32 	%r34, %r34, 4;
$L__BB0_13:
	setp.eq.s32 	%p10, %r14, 0;
	@%p10 bra 	$L__BB0_16;
	add.s32 	%r37, %r34, %r2;
	mul.wide.u32 	%rd27, %r34, 4;
	add.s64 	%rd34, %rd2, %rd27;
	neg.s32 	%r36, %r14;
$L__BB0_15:
	.pragma "nounroll";
	mul.wide.s32 	%rd28, %r37, 4;
	add.s64 	%rd29, %rd1, %rd28;
	ld.global.f32 	%f101, [%rd34];
	ld.global.f32 	%f102, [%rd29];
	fma.rn.f32 	%f112, %f101, %f102, %f112;
	add.s32 	%r37, %r37, 1;
	add.s64 	%rd34, %rd34, 4;
	add.s32 	%r36, %r36, 1;
	setp.ne.s32 	%p11, %r36, 0;
	@%p11 bra 	$L__BB0_15;
$L__BB0_16:
	cvta.to.global.u64 	%rd30, %rd10;
	mul.wide.s32 	%rd31, %r1, 4;
	add.s64 	%rd32, %rd30, %rd31;
	st.global.f32 	[%rd32], %f112;
$L__BB0_17:
	ret;

}


// ===== COMPILED SASS (sm_100) =====

	.target	sm_100

	.elftype	@"ET_EXEC"


//--------------------- .note.nv.tkinfo           --------------------------
	.section	.note.nv.tkinfo,"",@"SHT_NOTE"
	.sectionflags	@"SHF_NOTE_NV_TKINFO"
	.tkinfo
        /*0018*/ 	.word	0x00000002
        /*0030*/ 	.string	""
        /*0030*/ 	.string	"ptxas"
        /*0030*/ 	.string	"Cuda compilation tools, release 13.0, V13.0.88"
        /*0030*/ 	.string	"Build cuda_13.0.r13.0/compiler.36424714_0"
        /*0030*/ 	.string	"-arch sm_100 -m 64 "



//--------------------- .note.nv.cuinfo           --------------------------
	.section	.note.nv.cuinfo,"",@"SHT_NOTE"
	.sectionflags	@"SHF_NOTE_NV_CUINFO"
        /*0018*/ 	.short	0x0002
        /*001a*/ 	.short	0x0064
        /*001c*/ 	.short	0x0082
	.zero		2


//--------------------- .nv.info                  --------------------------
	.section	.nv.info,"",@"SHT_CUDA_INFO"
	.align	4


	//----- nvinfo : EIATTR_REGCOUNT
	.align		4
        /*0000*/ 	.byte	0x04, 0x2f
        /*0002*/ 	.short	(.L_1 - .L_0)
	.align		4
.L_0:
        /*0004*/ 	.word	index@(_Z13matmul_kernelPfS_S_S_ii)
        /*0008*/ 	.word	0x0000001f


	//----- nvinfo : EIATTR_FRAME_SIZE
	.align		4
.L_1:
        /*000c*/ 	.byte	0x04, 0x11
        /*000e*/ 	.short	(.L_3 - .L_2)
	.align		4
.L_2:
        /*0010*/ 	.word	index@(_Z13matmul_kernelPfS_S_S_ii)
        /*0014*/ 	.word	0x00000000


	//----- nvinfo : EIATTR_MIN_STACK_SIZE
	.align		4
.L_3:
        /*0018*/ 	.byte	0x04, 0x12
        /*001a*/ 	.short	(.L_5 - .L_4)
	.align		4
.L_4:
        /*001c*/ 	.word	index@(_Z13matmul_kernelPfS_S_S_ii)
        /*0020*/ 	.word	0x00000000
.L_5:


//--------------------- .nv.compat                --------------------------
	.section	.nv.compat,"",@"SHT_CUDA_COMPAT_INFO"
	.align	4
        /*0000*/ 	.byte	0x02, 0x09, 0x00, 0x00, 0x02, 0x02, 0x01, 0x00, 0x02, 0x05, 0x05, 0x00, 0x03, 0x07, 0x01, 0x01
        /*0010*/ 	.byte	0x02, 0x03, 0x00, 0x00, 0x02, 0x06, 0x01, 0x00, 0x04, 0x0b, 0x08, 0x00, 0x09, 0x00, 0x00, 0x00
        /*0020*/ 	.byte	0x00, 0x00, 0x00, 0x00


//--------------------- .nv.info._Z13matmul_kernelPfS_S_S_ii --------------------------
	.section	.nv.info._Z13matmul_kernelPfS_S_S_ii,"",@"SHT_CUDA_INFO"
	.sectionflags	@""
	.align	4


	//----- nvinfo : EIATTR_CUDA_API_VERSION
	.align		4
        /*0000*/ 	.byte	0x04, 0x37
        /*0002*/ 	.short	(.L_7 - .L_6)
.L_6:
        /*0004*/ 	.word	0x00000082


	//----- nvinfo : EIATTR_KPARAM_INFO
	.align		4
.L_7:
        /*0008*/ 	.byte	0x04, 0x17
        /*000a*/ 	.short	(.L_9 - .L_8)
.L_8:
        /*000c*/ 	.word	0x00000000
        /*0010*/ 	.short	0x0005
        /*0012*/ 	.short	0x0024
        /*0014*/ 	.byte	0x00, 0xf0, 0x11, 0x00


	//----- nvinfo : EIATTR_KPARAM_INFO
	.align		4
.L_9:
        /*0018*/ 	.byte	0x04, 0x17
        /*001a*/ 	.short	(.L_11 - .L_10)
.L_10:
        /*001c*/ 	.word	0x00000000
        /*0020*/ 	.short	0x0004
        /*0022*/ 	.short	0x0020
        /*0024*/ 	.byte	0x00, 0xf0, 0x11, 0x00


	//----- nvinfo : EIATTR_KPARAM_INFO
	.align		4
.L_11:
        /*0028*/ 	.byte	0x04, 0x17
        /*002a*/ 	.short	(.L_13 - .L_12)
.L_12:
        /*002c*/ 	.word	0x00000000
        /*0030*/ 	.short	0x0003
        /*0032*/ 	.short	0x0018
        /*0034*/ 	.byte	0x00, 0xf5, 0x21, 0x00


	//----- nvinfo : EIATTR_KPARAM_INFO
	.align		4
.L_13:
        /*0038*/ 	.byte	0x04, 0x17
        /*003a*/ 	.short	(.L_15 - .L_14)
.L_14:
        /*003c*/ 	.word	0x00000000
        /*0040*/ 	.short	0x0002
        /*0042*/ 	.short	0x0010
        /*0044*/ 	.byte	0x00, 0xf5, 0x21, 0x00


	//----- nvinfo : EIATTR_KPARAM_INFO
	.align		4
.L_15:
        /*0048*/ 	.byte	0x04, 0x17
        /*004a*/ 	.short	(.L_17 - .L_16)
.L_16:
        /*004c*/ 	.word	0x00000000
        /*0050*/ 	.short	0x0001
        /*0052*/ 	.short	0x0008
        /*0054*/ 	.byte	0x00, 0xf5, 0x21, 0x00


	//----- nvinfo : EIATTR_KPARAM_INFO
	.align		4
.L_17:
        /*0058*/ 	.byte	0x04, 0x17
        /*005a*/ 	.short	(.L_19 - .L_18)
.L_18:
        /*005c*/ 	.word	0x00000000
        /*0060*/ 	.short	0x0000
        /*0062*/ 	.short	0x0000
        /*0064*/ 	.byte	0x00, 0xf5, 0x21, 0x00


	//----- nvinfo : EIATTR_SPARSE_MMA_MASK
	.align		4
.L_19:
        /*0068*/ 	.byte	0x03, 0x50
        /*006a*/ 	.short	0x0000


	//----- nvinfo : EIATTR_MAXREG_COUNT
	.align		4
        /*006c*/ 	.byte	0x03, 0x1b
        /*006e*/ 	.short	0x00ff


	//----- nvinfo : EIATTR_MERCURY_ISA_VERSION
	.align		4
        /*0070*/ 	.byte	0x03, 0x5f
        /*0072*/ 	.short	0x0101


	//----- nvinfo : EIATTR_VRC_CTA_INIT_COUNT
	.align		4
        /*0074*/ 	.byte	0x02, 0x4a
	.zero		1
	.zero		1


	//----- nvinfo : EIATTR_EXIT_INSTR_OFFSETS
	.align		4
        /*0078*/ 	.byte	0x04, 0x1c
        /*007a*/ 	.short	(.L_21 - .L_20)


	//   ....[0]....
.L_20:
        /*007c*/ 	.word	0x00000070


	//   ....[1]....
        /*0080*/ 	.word	0x00000af0


	//----- nvinfo : EIATTR_CBANK_PARAM_SIZE
	.align		4
.L_21:
        /*0084*/ 	.byte	0x03, 0x19
        /*0086*/ 	.short	0x0028


	//----- nvinfo : EIATTR_PARAM_CBANK
	.align		4
        /*0088*/ 	.byte	0x04, 0x0a
        /*008a*/ 	.short	(.L_23 - .L_22)
	.align		4
.L_22:
        /*008c*/ 	.word	index@(.nv.constant0._Z13matmul_kernelPfS_S_S_ii)
        /*0090*/ 	.short	0x0380
        /*0092*/ 	.short	0x0028


	//----- nvinfo : EIATTR_SW_WAR
	.align		4
.L_23:
        /*0094*/ 	.byte	0x04, 0x36
        /*0096*/ 	.short	(.L_25 - .L_24)
.L_24:
        /*0098*/ 	.word	0x00000008
.L_25:


//--------------------- .nv.callgraph             --------------------------
	.section	.nv.callgraph,"",@"SHT_CUDA_CALLGRAPH"
	.align	4
	.sectionentsize	8
	.align		4
        /*0000*/ 	.word	0x00000000
	.align		4
        /*0004*/ 	.word	0xffffffff
	.align		4
        /*0008*/ 	.word	0x00000000
	.align		4
        /*000c*/ 	.word	0xfffffffe
	.align		4
        /*0010*/ 	.word	0x00000000
	.align		4
        /*0014*/ 	.word	0xfffffffd
	.align		4
        /*0018*/ 	.word	0x00000000
	.align		4
        /*001c*/ 	.word	0xfffffffc


//--------------------- .text._Z13matmul_kernelPfS_S_S_ii --------------------------
	.section	.text._Z13matmul_kernelPfS_S_S_ii,"ax",@progbits
	.align	128
        .global         _Z13matmul_kernelPfS_S_S_ii
        .type           _Z13matmul_kernelPfS_S_S_ii,@function
        .size           _Z13matmul_kernelPfS_S_S_ii,(.L_x_8 - _Z13matmul_kernelPfS_S_S_ii)
        .other          _Z13matmul_kernelPfS_S_S_ii,@"STO_CUDA_ENTRY STV_DEFAULT"
_Z13matmul_kernelPfS_S_S_ii:
.text._Z13matmul_kernelPfS_S_S_ii:
[----:B------:R-:W-:Y:S01]  /*0000*/  LDC R1, c[0x0][0x37c] ;  /* 0x0000df00ff017b82 */ /* 0x000fe20000000800 */
[----:B------:R-:W0:Y:S07]  /*0010*/  S2R R3, SR_TID.X ;  /* 0x0000000000037919 */ /* 0x000e2e0000002100 */
[----:B------:R-:W0:Y:S01]  /*0020*/  S2UR UR4, SR_CTAID.X ;  /* 0x00000000000479c3 */ /* 0x000e220000002500 */
[----:B------:R-:W1:Y:S07]  /*0030*/  LDCU UR5, c[0x0][0x3a0] ;  /* 0x00007400ff0577ac */ /* 0x000e6e0008000800 */
[----:B------:R-:W0:Y:S02]  /*0040*/  LDC R0, c[0x0][0x360] ;  /* 0x0000d800ff007b82 */ /* 0x000e240000000800 */
[----:B0-----:R-:W-:-:S05]  /*0050*/  IMAD R0, R0, UR4, R3 ;  /* 0x0000000400007c24 */ /* 0x001fca000f8e0203 */
[----:B-1----:R-:W-:-:S13]  /*0060*/  ISETP.GE.AND P0, PT, R0, UR5, PT ;  /* 0x0000000500007c0c */ /* 0x002fda000bf06270 */
[----:B------:R-:W-:Y:S05]  /*0070*/  @P0 EXIT ;  /* 0x000000000000094d */ /* 0x000fea0003800000 */
[----:B------:R-:W0:Y:S01]  /*0080*/  LDCU.64 UR4, c[0x0][0x398] ;  /* 0x00007300ff0477ac */ /* 0x000e220008000a00 */
[----:B------:R-:W-:Y:S01]  /*0090*/  HFMA2 R15, -RZ, RZ, 0, 0 ;  /* 0x00000000ff0f7431 */ /* 0x000fe200000001ff */
[----:B------:R-:W1:Y:S01]  /*00a0*/  LDCU.64 UR12, c[0x0][0x358] ;  /* 0x00006b00ff0c77ac */ /* 0x000e620008000a00 */
[----:B0-----:R-:W-:-:S04]  /*00b0*/  UISETP.NE.U32.AND UP0, UPT, UR4, URZ, UPT ;  /* 0x000000ff0400728c */ /* 0x001fc8000bf05070 */
[----:B------:R-:W-:-:S09]  /*00c0*/  UISETP.NE.AND.EX UP0, UPT, UR5, URZ, UPT, UP0 ;  /* 0x000000ff0500728c */ /* 0x000fd2000bf05300 */
[----:B-1----:R-:W-:Y:S05]  /*00d0*/  BRA.U !UP0, `(.L_x_0) ;  /* 0x00000001080c7547 */ /* 0x002fea000b800000 */
[----:B------:R-:W0:Y:S02]  /*00e0*/  LDC.64 R2, c[0x0][0x398] ;  /* 0x0000e600ff027b82 */ /* 0x000e240000000a00 */
[----:B0-----:R-:W-:-:S05]  /*00f0*/  IMAD.WIDE R2, R0, 0x4, R2 ;  /* 0x0000000400027825 */ /* 0x001fca00078e0202 */
[----:B------:R0:W5:Y:S02]  /*0100*/  LDG.E R15, desc[UR12][R2.64] ;  /* 0x0000000c020f7981 */ /* 0x000164000c1e1900 */
.L_x_0:
[----:B------:R-:W1:Y:S02]  /*0110*/  LDCU UR8, c[0x0][0x3a4] ;  /* 0x00007480ff0877ac */ /* 0x000e640008000800 */
[----:B-1----:R-:W-:-:S09]  /*0120*/  UISETP.GE.AND UP0, UPT, UR8, 0x1, UPT ;  /* 0x000000010800788c */ /* 0x002fd2000bf06270 */
[----:B------:R-:W-:Y:S05]  /*0130*/  BRA.U !UP0, `(.L_x_1) ;  /* 0x0000000908607547 */ /* 0x000fea000b800000 */
[----:B------:R-:W-:Y:S02]  /*0140*/  UISETP.GE.U32.AND UP1, UPT, UR8, 0x10, UPT ;  /* 0x000000100800788c */ /* 0x000fe4000bf26070 */
[----:B------:R-:W-:Y:S01]  /*0150*/  IMAD R7, R0, UR8, RZ ;  /* 0x0000000800077c24 */ /* 0x000fe2000f8e02ff */
[----:B------:R-:W-:Y:S01]  /*0160*/  ULOP3.LUT UR9, UR8, 0xf, URZ, 0xc0, !UPT ;  /* 0x0000000f08097892 */ /* 0x000fe2000f8ec0ff */
[----:B------:R-:W-:-:S03]  /*0170*/  MOV R8, RZ ;  /* 0x000000ff00087202 */ /* 0x000fc60000000f00 */
[----:B------:R-:W-:Y:S02]  /*0180*/  UISETP.NE.AND UP0, UPT, UR9, URZ, UPT ;  /* 0x000000ff0900728c */ /* 0x000fe4000bf05270 */
[----:B------:R-:W-:Y:S09]  /*0190*/  BRA.U !UP1, `(.L_x_2) ;  /* 0x0000000509147547 */ /* 0x000ff2000b800000 */
[----:B------:R-:W1:Y:S01]  /*01a0*/  LDCU.64 UR6, c[0x0][0x388] ;  /* 0x00007100ff0677ac */ /* 0x000e620008000a00 */
[----:B------:R-:W-:Y:S01]  /*01b0*/  MOV R6, R7 ;  /* 0x0000000700067202 */ /* 0x000fe20000000f00 */
[----:B------:R-:W2:Y:S01]  /*01c0*/  LDCU.64 UR4, c[0x0][0x390] ;  /* 0x00007200ff0477ac */ /* 0x000ea20008000a00 */
[----:B------:R-:W-:-:S04]  /*01d0*/  ULOP3.LUT UR10, UR8, 0x7ffffff0, URZ, 0xc0, !UPT ;  /* 0x7ffffff0080a7892 */ /* 0x000fc8000f8ec0ff */
[----:B------:R-:W-:Y:S02]  /*01e0*/  UIADD3 UR11, UPT, UPT, -UR10, URZ, URZ ;  /* 0x000000ff0a0b7290 */ /* 0x000fe4000fffe1ff */
[----:B------:R-:W-:Y:S01]  /*01f0*/  MOV R8, UR10 ;  /* 0x0000000a00087c02 */ /* 0x000fe20008000f00 */
[----:B-1----:R-:W-:-:S04]  /*0200*/  UIADD3 UR6, UP1, UPT, UR6, 0x20, URZ ;  /* 0x0000002006067890 */ /* 0x002fc8000ff3e0ff */
[----:B------:R-:W-:Y:S02]  /*0210*/  UIADD3.X UR7, UPT, UPT, URZ, UR7, URZ, UP1, !UPT ;  /* 0x00000007ff077290 */ /* 0x000fe40008ffe4ff */
[----:B--2---:R-:W-:Y:S01]  /*0220*/  UIADD3 UR4, UP2, UPT, UR4, 0x20, URZ ;  /* 0x0000002004047890 */ /* 0x004fe2000ff5e0ff */
[----:B0-----:R-:W-:-:S03]  /*0230*/  MOV R2, UR6 ;  /* 0x0000000600027c02 */ /* 0x001fc60008000f00 */
[----:B------:R-:W-:Y:S01]  /*0240*/  MOV R3, UR7 ;  /* 0x0000000700037c02 */ /* 0x000fe20008000f00 */
[----:B------:R-:W-:-:S12]  /*0250*/  UIADD3.X UR5, UPT, UPT, URZ, UR5, URZ, UP2, !UPT ;  /* 0x00000005ff057290 */ /* 0x000fd800097fe4ff */
.L_x_3:
[----:B------:R-:W-:Y:S01]  /*0260*/  MOV R4, UR4 ;  /* 0x0000000400047c02 */ /* 0x000fe20008000f00 */
[----:B------:R-:W2:Y:S01]  /*0270*/  LDG.E R16, desc[UR12][R2.64+-0x20] ;  /* 0xffffe00c02107981 */ /* 0x000ea2000c1e1900 */
[----:B------:R-:W-:-:S03]  /*0280*/  MOV R5, UR5 ;  /* 0x0000000500057c02 */ /* 0x000fc60008000f00 */
[----:B------:R-:W3:Y:S01]  /*0290*/  LDG.E R18, desc[UR12][R2.64+-0x1c] ;  /* 0xffffe40c02127981 */ /* 0x000ee2000c1e1900 */
[----:B------:R-:W-:-:S03]  /*02a0*/  IMAD.WIDE R4, R6, 0x4, R4 ;  /* 0x0000000406047825 */ /* 0x000fc600078e0204 */
[----:B------:R-:W4:Y:S04]  /*02b0*/  LDG.E R19, desc[UR12][R2.64+-0x18] ;  /* 0xffffe80c02137981 */ /* 0x000f28000c1e1900 */
[----:B------:R-:W2:Y:S04]  /*02c0*/  LDG.E R17, desc[UR12][R4.64+-0x20] ;  /* 0xffffe00c04117981 */ /* 0x000ea8000c1e1900 */
[----:B------:R-:W3:Y:S04]  /*02d0*/  LDG.E R25, desc[UR12][R4.64+-0x1c] ;  /* 0xffffe40c04197981 */ /* 0x000ee8000c1e1900 */
[----:B------:R-:W4:Y:S04]  /*02e0*/  LDG.E R20, desc[UR12][R4.64+-0x18] ;  /* 0xffffe80c04147981 */ /* 0x000f28000c1e1900 */
        /* <DEDUP_REMOVED lines=9> */
[----:B------:R-:W4:Y:S01]  /*0380*/  LDG.E R14, desc[UR12][R4.64+-0x4] ;  /* 0xfffffc0c040e7981 */ /* 0x000f22000c1e1900 */
[----:B--2--5:R-:W-:-:S03]  /*0390*/  FFMA R17, R16, R17, R15 ;  /* 0x0000001110117223 */ /* 0x024fc6000000000f */
[----:B------:R-:W2:Y:S04]  /*03a0*/  LDG.E R15, desc[UR12][R2.64] ;  /* 0x0000000c020f7981 */ /* 0x000ea8000c1e1900 */
[----:B------:R-:W2:Y:S01]  /*03b0*/  LDG.E R16, desc[UR12][R4.64] ;  /* 0x0000000c04107981 */ /* 0x000ea2000c1e1900 */
[----:B---3--:R-:W-:-:S03]  /*03c0*/  FFMA R26, R18, R25, R17 ;  /* 0x00000019121a7223 */ /* 0x008fc60000000011 */
[----:B------:R-:W3:Y:S01]  /*03d0*/  LDG.E R17, desc[UR12][R2.64+0x4] ;  /* 0x0000040c02117981 */ /* 0x000ee2000c1e1900 */
[----:B----4-:R-:W-:-:S03]  /*03e0*/  FFMA R25, R19, R20, R26 ;  /* 0x0000001413197223 */ /* 0x010fc6000000001a */
[----:B------:R-:W3:Y:S04]  /*03f0*/  LDG.E R18, desc[UR12][R4.64+0x4] ;  /* 0x0000040c04127981 */ /* 0x000ee8000c1e1900 */
[----:B------:R-:W4:Y:S01]  /*0400*/  LDG.E R19, desc[UR12][R2.64+0x8] ;  /* 0x0000080c02137981 */ /* 0x000f22000c1e1900 */
[----:B------:R-:W-:-:S03]  /*0410*/  FFMA R26, R22, R21, R25 ;  /* 0x00000015161a7223 */ /* 0x000fc60000000019 */
[----:B------:R-:W4:Y:S04]  /*0420*/  LDG.E R20, desc[UR12][R4.64+0x8] ;  /* 0x0000080c04147981 */ /* 0x000f28000c1e1900 */
        /* <DEDUP_REMOVED lines=9> */
[----:B------:R-:W4:Y:S04]  /*04c0*/  LDG.E R12, desc[UR12][R2.64+0x18] ;  /* 0x0000180c020c7981 */ /* 0x000f28000c1e1900 */
[----:B------:R-:W4:Y:S04]  /*04d0*/  LDG.E R11, desc[UR12][R4.64+0x18] ;  /* 0x0000180c040b7981 */ /* 0x000f28000c1e1900 */
[----:B------:R-:W4:Y:S04]  /*04e0*/  LDG.E R26, desc[UR12][R4.64+0x1c] ;  /* 0x00001c0c041a7981 */ /* 0x000f28000c1e1900 */
[----:B------:R0:W4:Y:S01]  /*04f0*/  LDG.E R25, desc[UR12][R2.64+0x1c] ;  /* 0x00001c0c02197981 */ /* 0x000122000c1e1900 */
[----:B------:R-:W-:Y:S01]  /*0500*/  FFMA R14, R13, R14, R28 ;  /* 0x0000000e0d0e7223 */ /* 0x000fe2000000001c */
[----:B------:R-:W-:-:S04]  /*0510*/  UIADD3 UR11, UPT, UPT, UR11, 0x10, URZ ;  /* 0x000000100b0b7890 */ /* 0x000fc8000fffe0ff */
[----:B------:R-:W-:Y:S01]  /*0520*/  UISETP.NE.AND UP1, UPT, UR11, URZ, UPT ;  /* 0x000000ff0b00728c */ /* 0x000fe2000bf25270 */
[----:B0-----:R-:W-:Y:S02]  /*0530*/  IADD3 R2, P0, PT, R2, 0x40, RZ ;  /* 0x0000004002027810 */ /* 0x001fe40007f1e0ff */
[----:B------:R-:W-:Y:S02]  /*0540*/  IADD3 R6, PT, PT, R6, 0x10, RZ ;  /* 0x0000001006067810 */ /* 0x000fe40007ffe0ff */
[----:B------:R-:W-:Y:S01]  /*0550*/  IADD3.X R3, PT, PT, RZ, R3, RZ, P0, !PT ;  /* 0x00000003ff037210 */ /* 0x000fe200007fe4ff */
[----:B--2---:R-:W-:-:S04]  /*0560*/  FFMA R14, R15, R16, R14 ;  /* 0x000000100f0e7223 */ /* 0x004fc8000000000e */
[----:B---3--:R-:W-:-:S04]  /*0570*/  FFMA R14, R17, R18, R14 ;  /* 0x00000012110e7223 */ /* 0x008fc8000000000e */
[----:B----4-:R-:W-:-:S04]  /*0580*/  FFMA R14, R19, R20, R14 ;  /* 0x00000014130e7223 */ /* 0x010fc8000000000e */
[----:B------:R-:W-:-:S04]  /*0590*/  FFMA R14, R21, R22, R14 ;  /* 0x00000016150e7223 */ /* 0x000fc8000000000e */
[----:B------:R-:W-:-:S04]  /*05a0*/  FFMA R14, R23, R24, R14 ;  /* 0x00000018170e7223 */ /* 0x000fc8000000000e */
[----:B------:R-:W-:-:S04]  /*05b0*/  FFMA R9, R9, R10, R14 ;  /* 0x0000000a09097223 */ /* 0x000fc8000000000e */
[----:B------:R-:W-:-:S04]  /*05c0*/  FFMA R12, R12, R11, R9 ;  /* 0x0000000b0c0c7223 */ /* 0x000fc80000000009 */
[----:B------:R-:W-:Y:S01]  /*05d0*/  FFMA R15, R25, R26, R12 ;  /* 0x0000001a190f7223 */ /* 0x000fe2000000000c */
[----:B------:R-:W-:Y:S06]  /*05e0*/  BRA.U UP1, `(.L_x_3) ;  /* 0xfffffffd011c7547 */ /* 0x000fec000b83ffff */
.L_x_2:
[----:B------:R-:W-:Y:S05]  /*05f0*/  BRA.U !UP0, `(.L_x_1) ;  /* 0x0000000508307547 */ /* 0x000fea000b800000 */
[----:B------:R-:W-:Y:S02]  /*0600*/  UISETP.GE.U32.AND UP0, UPT, UR9, 0x8, UPT ;  /* 0x000000080900788c */ /* 0x000fe4000bf06070 */
[----:B------:R-:W-:-:S04]  /*0610*/  ULOP3.LUT UR5, UR8, 0x7, URZ, 0xc0, !UPT ;  /* 0x0000000708057892 */ /* 0x000fc8000f8ec0ff */
[----:B------:R-:W-:-:S03]  /*0620*/  UISETP.NE.AND UP1, UPT, UR5, URZ, UPT ;  /* 0x000000ff0500728c */ /* 0x000fc6000bf25270 */
[----:B------:R-:W-:Y:S08]  /*0630*/  BRA.U !UP0, `(.L_x_4) ;  /* 0x0000000108787547 */ /* 0x000ff0000b800000 */
[----:B0-----:R-:W0:Y:S01]  /*0640*/  LDC.64 R2, c[0x0][0x390] ;  /* 0x0000e400ff027b82 */ /* 0x001e220000000a00 */
[----:B------:R-:W-:-:S07]  /*0650*/  IADD3 R9, PT, PT, R7, R8, RZ ;  /* 0x0000000807097210 */ /* 0x000fce0007ffe0ff */
[----:B------:R-:W1:Y:S01]  /*0660*/  LDC.64 R4, c[0x0][0x388] ;  /* 0x0000e200ff047b82 */ /* 0x000e620000000a00 */
[----:B0-----:R-:W-:-:S05]  /*0670*/  IMAD.WIDE R2, R9, 0x4, R2 ;  /* 0x0000000409027825 */ /* 0x001fca00078e0202 */
[----:B------:R-:W2:Y:S01]  /*0680*/  LDG.E R11, desc[UR12][R2.64] ;  /* 0x0000000c020b7981 */ /* 0x000ea2000c1e1900 */
[----:B-1----:R-:W-:-:S03]  /*0690*/  IMAD.WIDE.U32 R4, R8, 0x4, R4 ;  /* 0x0000000408047825 */ /* 0x002fc600078e0004 */
[----:B------:R-:W3:Y:S04]  /*06a0*/  LDG.E R12, desc[UR12][R2.64+0x4] ;  /* 0x0000040c020c7981 */ /* 0x000ee8000c1e1900 */
        /* <DEDUP_REMOVED lines=14> */
[----:B------:R-:W-:Y:S01]  /*0790*/  IADD3 R8, PT, PT, R8, 0x8, RZ ;  /* 0x0000000808087810 */ /* 0x000fe20007ffe0ff */
[----:B--2--5:R-:W-:-:S04]  /*07a0*/  FFMA R10, R10, R11, R15 ;  /* 0x0000000b0a0a7223 */ /* 0x024fc8000000000f */
[----:B---3--:R-:W-:-:S04]  /*07b0*/  FFMA R10, R13, R12, R10 ;  /* 0x0000000c0d0a7223 */ /* 0x008fc8000000000a */
[----:B----4-:R-:W-:-:S04]  /*07c0*/  FFMA R10, R17, R14, R10 ;  /* 0x0000000e110a7223 */ /* 0x010fc8000000000a */
[----:B------:R-:W-:-:S04]  /*07d0*/  FFMA R10, R19, R16, R10 ;  /* 0x00000010130a7223 */ /* 0x000fc8000000000a */
[----:B------:R-:W-:-:S04]  /*07e0*/  FFMA R10, R21, R18, R10 ;  /* 0x00000012150a7223 */ /* 0x000fc8000000000a */
[----:B------:R-:W-:-:S04]  /*07f0*/  FFMA R23, R23, R20, R10 ;  /* 0x0000001417177223 */ /* 0x000fc8000000000a */
[----:B------:R-:W-:-:S04]  /*0800*/  FFMA R6, R6, R9, R23 ;  /* 0x0000000906067223 */ /* 0x000fc80000000017 */
[----:B------:R-:W-:-:S07]  /*0810*/  FFMA R15, R25, R22, R6 ;  /* 0x00000016190f7223 */ /* 0x000fce0000000006 */
.L_x_4:
[----:B------:R-:W-:Y:S05]  /*0820*/  BRA.U !UP1, `(.L_x_1) ;  /* 0x0000000109a47547 */ /* 0x000fea000b800000 */
[----:B------:R-:W-:Y:S02]  /*0830*/  UISETP.GE.U32.AND UP0, UPT, UR5, 0x4, UPT ;  /* 0x000000040500788c */ /* 0x000fe4000bf06070 */
[----:B------:R-:W-:-:S04]  /*0840*/  ULOP3.LUT UR4, UR8, 0x3, URZ, 0xc0, !UPT ;  /* 0x0000000308047892 */ /* 0x000fc8000f8ec0ff */
[----:B------:R-:W-:-:S03]  /*0850*/  UISETP.NE.AND UP1, UPT, UR4, URZ, UPT ;  /* 0x000000ff0400728c */ /* 0x000fc6000bf25270 */
[----:B------:R-:W-:Y:S08]  /*0860*/  BRA.U !UP0, `(.L_x_5) ;  /* 0x0000000108487547 */ /* 0x000ff0000b800000 */
[----:B------:R-:W1:Y:S01]  /*0870*/  LDC.64 R4, c[0x0][0x390] ;  /* 0x0000e400ff047b82 */ /* 0x000e620000000a00 */
[----:B------:R-:W-:-:S07]  /*0880*/  IADD3 R9, PT, PT, R7, R8, RZ ;  /* 0x0000000807097210 */ /* 0x000fce0007ffe0ff */
[----:B0-----:R-:W0:Y:S01]  /*0890*/  LDC.64 R2, c[0x0][0x388] ;  /* 0x0000e200ff027b82 */ /* 0x001e220000000a00 */
[----:B-1----:R-:W-:-:S05]  /*08a0*/  IMAD.WIDE R4, R9, 0x4, R4 ;  /* 0x0000000409047825 */ /* 0x002fca00078e0204 */
[----:B------:R-:W2:Y:S01]  /*08b0*/  LDG.E R9, desc[UR12][R4.64] ;  /* 0x0000000c04097981 */ /* 0x000ea2000c1e1900 */
[----:B0-----:R-:W-:-:S03]  /*08c0*/  IMAD.WIDE.U32 R2, R8, 0x4, R2 ;  /* 0x0000000408027825 */ /* 0x001fc600078e0002 */
[----:B------:R-:W3:Y:S04]  /*08d0*/  LDG.E R10, desc[UR12][R4.64+0x4] ;  /* 0x0000040c040a7981 */ /* 0x000ee8000c1e1900 */
[----:B------:R-:W2:Y:S04]  /*08e0*/  LDG.E R6, desc[UR12][R2.64] ;  /* 0x0000000c02067981 */ /* 0x000ea8000c1e1900 */
[----:B------:R-:W3:Y:S04]  /*08f0*/  LDG.E R11, desc[UR12][R2.64+0x4] ;  /* 0x0000040c020b7981 */ /* 0x000ee8000c1e1900 */
        /* <DEDUP_REMOVED lines=8> */
[----:B------:R-:W-:-:S07]  /*0980*/  FFMA R15, R17, R14, R6 ;  /* 0x0000000e110f7223 */ /* 0x000fce0000000006 */
.L_x_5:
[----:B------:R-:W-:Y:S05]  /*0990*/  BRA.U !UP1, `(.L_x_1) ;  /* 0x0000000109487547 */ /* 0x000fea000b800000 */
[----:B0-----:R-:W0:Y:S01]  /*09a0*/  LDC.64 R2, c[0x0][0x388] ;  /* 0x0000e200ff027b82 */ /* 0x001e220000000a00 */
[----:B------:R-:W-:Y:S01]  /*09b0*/  IADD3 R7, PT, PT, R7, R8, RZ ;  /* 0x0000000807077210 */ /* 0x000fe20007ffe0ff */
[----:B------:R-:W-:-:S06]  /*09c0*/  UIADD3 UR4, UPT, UPT, -UR4, URZ, URZ ;  /* 0x000000ff04047290 */ /* 0x000fcc000fffe1ff */
[----:B------:R-:W1:Y:S01]  /*09d0*/  LDC.64 R10, c[0x0][0x390] ;  /* 0x0000e400ff0a7b82 */ /* 0x000e620000000a00 */
[----:B0-----:R-:W-:-:S03]  /*09e0*/  IMAD.WIDE.U32 R2, R8, 0x4, R2 ;  /* 0x0000000408027825 */ /* 0x001fc600078e0002 */
[----:B------:R-:W-:Y:S02]  /*09f0*/  MOV R6, R2 ;  /* 0x0000000200067202 */ /* 0x000fe40000000f00 */
[----:B------:R-:W-:-:S07]  /*0a00*/  MOV R5, R3 ;  /* 0x0000000300057202 */ /* 0x000fce0000000f00 */
.L_x_6:
[----:B-1----:R-:W-:Y:S01]  /*0a10*/  IMAD.WIDE R2, R7, 0x4, R10 ;  /* 0x0000000407027825 */ /* 0x002fe200078e020a */
[----:B------:R-:W-:-:S05]  /*0a20*/  MOV R4, R6 ;  /* 0x0000000600047202 */ /* 0x000fca0000000f00 */
[----:B------:R-:W2:Y:S04]  /*0a30*/  LDG.E R2, desc[UR12][R2.64] ;  /* 0x0000000c02027981 */ /* 0x000ea8000c1e1900 */
[----:B------:R0:W2:Y:S01]  /*0a40*/  LDG.E R4, desc[UR12][R4.64] ;  /* 0x0000000c04047981 */ /* 0x0000a2000c1e1900 */
[----:B------:R-:W-:Y:S01]  /*0a50*/  UIADD3 UR4, UPT, UPT, UR4, 0x1, URZ ;  /* 0x0000000104047890 */ /* 0x000fe2000fffe0ff */
[----:B------:R-:W-:Y:S02]  /*0a60*/  IADD3 R6, P0, PT, R6, 0x4, RZ ;  /* 0x0000000406067810 */ /* 0x000fe40007f1e0ff */
[----:B------:R-:W-:Y:S01]  /*0a70*/  IADD3 R7, PT, PT, R7, 0x1, RZ ;  /* 0x0000000107077810 */ /* 0x000fe20007ffe0ff */
[----:B------:R-:W-:Y:S01]  /*0a80*/  UISETP.NE.AND UP0, UPT, UR4, URZ, UPT ;  /* 0x000000ff0400728c */ /* 0x000fe2000bf05270 */
[----:B0-----:R-:W-:Y:S01]  /*0a90*/  IADD3.X R5, PT, PT, RZ, R5, RZ, P0, !PT ;  /* 0x00000005ff057210 */ /* 0x001fe200007fe4ff */
[----:B--2--5:R-:W-:-:S07]  /*0aa0*/  FFMA R15, R4, R2, R15 ;  /* 0x00000002040f7223 */ /* 0x024fce000000000f */
[----:B------:R-:W-:Y:S05]  /*0ab0*/  BRA.U UP0, `(.L_x_6) ;  /* 0xfffffffd00d47547 */ /* 0x000fea000b83ffff */
.L_x_1:
[----:B0-----:R-:W0:Y:S02]  /*0ac0*/  LDC.64 R2, c[0x0][0x380] ;  /* 0x0000e000ff027b82 */ /* 0x001e240000000a00 */
[----:B0-----:R-:W-:-:S05]  /*0ad0*/  IMAD.WIDE R2, R0, 0x4, R2 ;  /* 0x0000000400027825 */ /* 0x001fca00078e0202 */
[----:B-----5:R-:W-:Y:S01]  /*0ae0*/  STG.E desc[UR12][R2.64], R15 ;  /* 0x0000000f02007986 */ /* 0x020fe2000c10190c */
[----:B------:R-:W-:Y:S05]  /*0af0*/  EXIT ;  /* 0x000000000000794d */ /* 0x000fea0003800000 */
.L_x_7:
[----:B------:R-:W-:-:S00]  /*0b00*/  BRA `(.L_x_7) ;  /* 0xfffffffc00fc7947 */ /* 0x000fc0000383ffff */
[----:B------:R-:W-:-:S00]  /*0b10*/  NOP ;  /* 0x0000000000007918 */ /* 0x000fc00000000000 */
        /* <DEDUP_REMOVED lines=14> */
.L_x_8:


//--------------------- .nv.shared.reserved.0     --------------------------
	.section	.nv.shared.reserved.0,"aw",@nobits
	.weak		__nv_reservedSMEM_offset_0_alias
	.size		__nv_reservedSMEM_offset_0_alias, 0, 64
	.other		__nv_reservedSMEM_offset_0_alias,@"STO_CUDA_RESERVED_SHARED STV_DEFAULT"
__nv_reservedSMEM_offset_0_alias:
	.zero		0
	.zero		64


//--------------------- .nv.constant0._Z13matmul_kernelPfS_S_S_ii --------------------------
	.section	.nv.constant0._Z13matmul_kernelPfS_S_S_ii,"a",@progbits
	.sectionflags	@""
	.align	4
.nv.constant0._Z13matmul_kernelPfS_S_S_ii:
	.zero		936


//--------------------- SYMBOLS --------------------------

	.type		.nv.reservedSmem.offset0,@object
	.size		.nv.reservedSmem.offset0,0x4
